//
// Generated by NVIDIA NVVM Compiler
//
// Compiler Build ID: CL-36424714
// Cuda compilation tools, release 13.0, V13.0.88
// Based on NVVM 20.0.0
//

.version 9.0
.target sm_100
.address_size 64

	// .globl	_Z11convolutionPiS_S_

.visible .entry _Z11convolutionPiS_S_(
	.param .u64 .ptr .align 1 _Z11convolutionPiS_S__param_0,
	.param .u64 .ptr .align 1 _Z11convolutionPiS_S__param_1,
	.param .u64 .ptr .align 1 _Z11convolutionPiS_S__param_2
)
{
	.reg .pred 	%p<6>;
	.reg .b32 	%r<35>;
	.reg .b64 	%rd<19>;

	ld.param.u64 	%rd4, [_Z11convolutionPiS_S__param_0];
	ld.param.u64 	%rd3, [_Z11convolutionPiS_S__param_1];
	ld.param.u64 	%rd5, [_Z11convolutionPiS_S__param_2];
	cvta.to.global.u64 	%rd1, %rd5;
	cvta.to.global.u64 	%rd2, %rd4;
	mov.u32 	%r17, %ntid.x;
	mov.u32 	%r18, %ctaid.x;
	mov.u32 	%r19, %tid.x;
	mad.lo.s32 	%r1, %r17, %r18, %r19;
	add.s32 	%r2, %r1, -2;
	setp.gt.u32 	%p1, %r2, 10;
	mov.b32 	%r31, 0;
	@%p1 bra 	$L__BB0_2;
	mul.wide.u32 	%rd6, %r2, 4;
	add.s64 	%rd7, %rd2, %rd6;
	ld.global.u32 	%r20, [%rd7];
	ld.global.u32 	%r21, [%rd1];
	mul.lo.s32 	%r31, %r21, %r20;
$L__BB0_2:
	add.s32 	%r5, %r1, -1;
	setp.gt.u32 	%p2, %r5, 10;
	@%p2 bra 	$L__BB0_4;
	mul.wide.u32 	%rd8, %r5, 4;
	add.s64 	%rd9, %rd2, %rd8;
	ld.global.u32 	%r22, [%rd9];
	ld.global.u32 	%r23, [%rd1+4];
	mad.lo.s32 	%r31, %r23, %r22, %r31;
$L__BB0_4:
	setp.gt.u32 	%p3, %r1, 10;
	@%p3 bra 	$L__BB0_6;
	mul.wide.u32 	%rd10, %r1, 4;
	add.s64 	%rd11, %rd2, %rd10;
	ld.global.u32 	%r24, [%rd11];
	ld.global.u32 	%r25, [%rd1+8];
	mad.lo.s32 	%r31, %r25, %r24, %r31;
$L__BB0_6:
	add.s32 	%r10, %r1, 1;
	setp.gt.u32 	%p4, %r10, 10;
	@%p4 bra 	$L__BB0_8;
	mul.wide.u32 	%rd12, %r10, 4;
	add.s64 	%rd13, %rd2, %rd12;
	ld.global.u32 	%r26, [%rd13];
	ld.global.u32 	%r27, [%rd1+12];
	mad.lo.s32 	%r31, %r27, %r26, %r31;
$L__BB0_8:
	add.s32 	%r13, %r1, 2;
	setp.gt.u32 	%p5, %r13, 10;
	@%p5 bra 	$L__BB0_10;
	mul.wide.u32 	%rd14, %r13, 4;
	add.s64 	%rd15, %rd2, %rd14;
	ld.global.u32 	%r28, [%rd15];
	ld.global.u32 	%r29, [%rd1+16];
	mad.lo.s32 	%r31, %r29, %r28, %r31;
$L__BB0_10:
	cvta.to.global.u64 	%rd16, %rd3;
	mul.wide.s32 	%rd17, %r1, 4;
	add.s64 	%rd18, %rd16, %rd17;
	st.global.u32 	[%rd18], %r31;
	ret;

}


// ===== COMPILED SASS (sm_100) =====

	.target	sm_100

	.elftype	@"ET_EXEC"


//--------------------- .note.nv.tkinfo           --------------------------
	.section	.note.nv.tkinfo,"",@"SHT_NOTE"
	.sectionflags	@"SHF_NOTE_NV_TKINFO"
	.tkinfo
        /*0018*/ 	.word	0x00000002
        /*0030*/ 	.string	""
        /*0030*/ 	.string	"ptxas"
        /*0030*/ 	.string	"Cuda compilation tools, release 13.0, V13.0.88"
        /*0030*/ 	.string	"Build cuda_13.0.r13.0/compiler.36424714_0"
        /*0030*/ 	.string	"-arch sm_100 -m 64 "



//--------------------- .note.nv.cuinfo           --------------------------
	.section	.note.nv.cuinfo,"",@"SHT_NOTE"
	.sectionflags	@"SHF_NOTE_NV_CUINFO"
        /*0018*/ 	.short	0x0002
        /*001a*/ 	.short	0x0064
        /*001c*/ 	.short	0x0082
	.zero		2


//--------------------- .nv.info                  --------------------------
	.section	.nv.info,"",@"SHT_CUDA_INFO"
	.align	4


	//----- nvinfo : EIATTR_REGCOUNT
	.align		4
        /*0000*/ 	.byte	0x04, 0x2f
        /*0002*/ 	.short	(.L_1 - .L_0)
	.align		4
.L_0:
        /*0004*/ 	.word	index@(_Z11convolutionPiS_S_)
        /*0008*/ 	.word	0x00000020


	//----- nvinfo : EIATTR_FRAME_SIZE
	.align		4
.L_1:
        /*000c*/ 	.byte	0x04, 0x11
        /*000e*/ 	.short	(.L_3 - .L_2)
	.align		4
.L_2:
        /*0010*/ 	.word	index@(_Z11convolutionPiS_S_)
        /*0014*/ 	.word	0x00000000


	//----- nvinfo : EIATTR_MIN_STACK_SIZE
	.align		4
.L_3:
        /*0018*/ 	.byte	0x04, 0x12
        /*001a*/ 	.short	(.L_5 - .L_4)
	.align		4
.L_4:
        /*001c*/ 	.word	index@(_Z11convolutionPiS_S_)
        /*0020*/ 	.word	0x00000000
.L_5:


//--------------------- .nv.compat                --------------------------
	.section	.nv.compat,"",@"SHT_CUDA_COMPAT_INFO"
	.align	4
        /*0000*/ 	.byte	0x02, 0x09, 0x00, 0x00, 0x02, 0x02, 0x01, 0x00, 0x02, 0x05, 0x05, 0x00, 0x03, 0x07, 0x01, 0x01
        /*0010*/ 	.byte	0x02, 0x03, 0x00, 0x00, 0x02, 0x06, 0x01, 0x00, 0x04, 0x0b, 0x08, 0x00, 0x09, 0x00, 0x00, 0x00
        /*0020*/ 	.byte	0x00, 0x00, 0x00, 0x00


//--------------------- .nv.info._Z11convolutionPiS_S_ --------------------------
	.section	.nv.info._Z11convolutionPiS_S_,"",@"SHT_CUDA_INFO"
	.sectionflags	@""
	.align	4


	//----- nvinfo : EIATTR_CUDA_API_VERSION
	.align		4
        /*0000*/ 	.byte	0x04, 0x37
        /*0002*/ 	.short	(.L_7 - .L_6)
.L_6:
        /*0004*/ 	.word	0x00000082


	//----- nvinfo : EIATTR_KPARAM_INFO
	.align		4
.L_7:
        /*0008*/ 	.byte	0x04, 0x17
        /*000a*/ 	.short	(.L_9 - .L_8)
.L_8:
        /*000c*/ 	.word	0x00000000
        /*0010*/ 	.short	0x0002
        /*0012*/ 	.short	0x0010
        /*0014*/ 	.byte	0x00, 0xf5, 0x21, 0x00


	//----- nvinfo : EIATTR_KPARAM_INFO
	.align		4
.L_9:
        /*0018*/ 	.byte	0x04, 0x17
        /*001a*/ 	.short	(.L_11 - .L_10)
.L_10:
        /*001c*/ 	.word	0x00000000
        /*0020*/ 	.short	0x0001
        /*0022*/ 	.short	0x0008
        /*0024*/ 	.byte	0x00, 0xf5, 0x21, 0x00


	//----- nvinfo : EIATTR_KPARAM_INFO
	.align		4
.L_11:
        /*0028*/ 	.byte	0x04, 0x17
        /*002a*/ 	.short	(.L_13 - .L_12)
.L_12:
        /*002c*/ 	.word	0x00000000
        /*0030*/ 	.short	0x0000
        /*0032*/ 	.short	0x0000
        /*0034*/ 	.byte	0x00, 0xf5, 0x21, 0x00


	//----- nvinfo : EIATTR_SPARSE_MMA_MASK
	.align		4
.L_13:
        /*0038*/ 	.byte	0x03, 0x50
        /*003a*/ 	.short	0x0000


	//----- nvinfo : EIATTR_MAXREG_COUNT
	.align		4
        /*003c*/ 	.byte	0x03, 0x1b
        /*003e*/ 	.short	0x00ff


	//----- nvinfo : EIATTR_MERCURY_ISA_VERSION
	.align		4
        /*0040*/ 	.byte	0x03, 0x5f
        /*0042*/ 	.short	0x0101


	//----- nvinfo : EIATTR_VRC_CTA_INIT_COUNT
	.align		4
        /*0044*/ 	.byte	0x02, 0x4a
	.zero		1
	.zero		1


	//----- nvinfo : EIATTR_EXIT_INSTR_OFFSETS
	.align		4
        /*0048*/ 	.byte	0x04, 0x1c
        /*004a*/ 	.short	(.L_15 - .L_14)


	//   ....[0]....
.L_14:
        /*004c*/ 	.word	0x00000310


	//----- nvinfo : EIATTR_CBANK_PARAM_SIZE
	.align		4
.L_15:
        /*0050*/ 	.byte	0x03, 0x19
        /*0052*/ 	.short	0x0018


	//----- nvinfo : EIATTR_PARAM_CBANK
	.align		4
        /*0054*/ 	.byte	0x04, 0x0a
        /*0056*/ 	.short	(.L_17 - .L_16)
	.align		4
.L_16:
        /*0058*/ 	.word	index@(.nv.constant0._Z11convolutionPiS_S_)
        /*005c*/ 	.short	0x0380
        /*005e*/ 	.short	0x0018


	//----- nvinfo : EIATTR_SW_WAR
	.align		4
.L_17:
        /*0060*/ 	.byte	0x04, 0x36
        /*0062*/ 	.short	(.L_19 - .L_18)
.L_18:
        /*0064*/ 	.word	0x00000008
.L_19:


//--------------------- .nv.callgraph             --------------------------
	.section	.nv.callgraph,"",@"SHT_CUDA_CALLGRAPH"
	.align	4
	.sectionentsize	8
	.align		4
        /*0000*/ 	.word	0x00000000
	.align		4
        /*0004*/ 	.word	0xffffffff
	.align		4
        /*0008*/ 	.word	0x00000000
	.align		4
        /*000c*/ 	.word	0xfffffffe
	.align		4
        /*0010*/ 	.word	0x00000000
	.align		4
        /*0014*/ 	.word	0xfffffffd
	.align		4
        /*0018*/ 	.word	0x00000000
	.align		4
        /*001c*/ 	.word	0xfffffffc


//--------------------- .text._Z11convolutionPiS_S_ --------------------------
	.section	.text._Z11convolutionPiS_S_,"ax",@progbits
	.align	128
        .global         _Z11convolutionPiS_S_
        .type           _Z11convolutionPiS_S_,@function
        .size           _Z11convolutionPiS_S_,(.L_x_1 - _Z11convolutionPiS_S_)
        .other          _Z11convolutionPiS_S_,@"STO_CUDA_ENTRY STV_DEFAULT"
_Z11convolutionPiS_S_:
.text._Z11convolutionPiS_S_:
[----:B------:R-:W-:Y:S01]  /*0000*/  LDC R1, c[0x0][0x37c] ;  /* 0x0000df00ff017b82 */ /* 0x000fe20000000800 */
[----:B------:R-:W0:Y:S01]  /*0010*/  S2R R21, SR_CTAID.X ;  /* 0x0000000000157919 */ /* 0x000e220000002500 */
[----:B------:R-:W0:Y:S01]  /*0020*/  LDCU UR4, c[0x0][0x360] ;  /* 0x00006c00ff0477ac */ /* 0x000e220008000800 */
[----:B------:R-:W0:Y:S02]  /*0030*/  S2R R0, SR_TID.X ;  /* 0x0000000000007919 */ /* 0x000e240000002100 */
[----:B0-----:R-:W-:Y:S01]  /*0040*/  IMAD R21, R21, UR4, R0 ;  /* 0x0000000415157c24 */ /* 0x001fe2000f8e0200 */
[----:B------:R-:W0:Y:S04]  /*0050*/  LDCU.64 UR4, c[0x0][0x358] ;  /* 0x00006b00ff0477ac */ /* 0x000e280008000a00 */
[----:B------:R-:W-:-:S02]  /*0060*/  IADD3 R29, PT, PT, R21, -0x2, RZ ;  /* 0xfffffffe151d7810 */ /* 0x000fc40007ffe0ff */
[----:B------:R-:W-:Y:S02]  /*0070*/  IADD3 R0, PT, PT, R21, -0x1, RZ ;  /* 0xffffffff15007810 */ /* 0x000fe40007ffe0ff */
[----:B------:R-:W-:Y:S02]  /*0080*/  ISETP.GT.U32.AND P0, PT, R29, 0xa, PT ;  /* 0x0000000a1d00780c */ /* 0x000fe40003f04070 */
[----:B------:R-:W-:Y:S02]  /*0090*/  ISETP.GT.U32.AND P1, PT, R0, 0xa, PT ;  /* 0x0000000a0000780c */ /* 0x000fe40003f24070 */
[C---:B------:R-:W-:Y:S02]  /*00a0*/  ISETP.GT.U32.AND P2, PT, R21.reuse, 0xa, PT ;  /* 0x0000000a1500780c */ /* 0x040fe40003f44070 */
[C---:B------:R-:W-:Y:S02]  /*00b0*/  IADD3 R25, PT, PT, R21.reuse, 0x1, RZ ;  /* 0x0000000115197810 */ /* 0x040fe40007ffe0ff */
[----:B------:R-:W-:-:S02]  /*00c0*/  IADD3 R23, PT, PT, R21, 0x2, RZ ;  /* 0x0000000215177810 */ /* 0x000fc40007ffe0ff */
[----:B------:R-:W-:Y:S02]  /*00d0*/  ISETP.GT.U32.AND P3, PT, R25, 0xa, PT ;  /* 0x0000000a1900780c */ /* 0x000fe40003f64070 */
[----:B------:R-:W-:Y:S01]  /*00e0*/  ISETP.GT.U32.AND P4, PT, R23, 0xa, PT ;  /* 0x0000000a1700780c */ /* 0x000fe20003f84070 */
[----:B------:R-:W1:Y:S08]  /*00f0*/  @!P0 LDC.64 R26, c[0x0][0x380] ;  /* 0x0000e000ff1a8b82 */ /* 0x000e700000000a00 */
[----:B------:R-:W2:Y:S08]  /*0100*/  @!P1 LDC.64 R8, c[0x0][0x380] ;  /* 0x0000e000ff089b82 */ /* 0x000eb00000000a00 */
[----:B------:R-:W3:Y:S08]  /*0110*/  @!P0 LDC.64 R18, c[0x0][0x390] ;  /* 0x0000e400ff128b82 */ /* 0x000ef00000000a00 */
[----:B------:R-:W4:Y:S01]  /*0120*/  @!P2 LDC.64 R16, c[0x0][0x380] ;  /* 0x0000e000ff10ab82 */ /* 0x000f220000000a00 */
[----:B-1----:R-:W-:-:S07]  /*0130*/  @!P0 IMAD.WIDE.U32 R26, R29, 0x4, R26 ;  /* 0x000000041d1a8825 */ /* 0x002fce00078e001a */
[----:B------:R-:W1:Y:S01]  /*0140*/  @!P1 LDC.64 R14, c[0x0][0x390] ;  /* 0x0000e400ff0e9b82 */ /* 0x000e620000000a00 */
[----:B--2---:R-:W-:Y:S02]  /*0150*/  @!P1 IMAD.WIDE.U32 R8, R0, 0x4, R8 ;  /* 0x0000000400089825 */ /* 0x004fe400078e0008 */
[----:B0-----:R-:W2:Y:S04]  /*0160*/  @!P0 LDG.E R0, desc[UR4][R26.64] ;  /* 0x000000041a008981 */ /* 0x001ea8000c1e1900 */
[----:B------:R-:W5:Y:S01]  /*0170*/  @!P1 LDG.E R8, desc[UR4][R8.64] ;  /* 0x0000000408089981 */ /* 0x000f62000c1e1900 */
[----:B------:R-:W0:Y:S03]  /*0180*/  @!P3 LDC.64 R2, c[0x0][0x380] ;  /* 0x0000e000ff02bb82 */ /* 0x000e260000000a00 */
[----:B---3--:R-:W2:Y:S05]  /*0190*/  @!P0 LDG.E R19, desc[UR4][R18.64] ;  /* 0x0000000412138981 */ /* 0x008eaa000c1e1900 */
[----:B------:R-:W3:Y:S08]  /*01a0*/  @!P2 LDC.64 R10, c[0x0][0x390] ;  /* 0x0000e400ff0aab82 */ /* 0x000ef00000000a00 */
[----:B------:R-:W3:Y:S08]  /*01b0*/  @!P4 LDC.64 R12, c[0x0][0x380] ;  /* 0x0000e000ff0ccb82 */ /* 0x000ef00000000a00 */
[----:B------:R-:W3:Y:S08]  /*01c0*/  @!P3 LDC.64 R6, c[0x0][0x390] ;  /* 0x0000e400ff06bb82 */ /* 0x000ef00000000a00 */
[----:B------:R-:W3:Y:S01]  /*01d0*/  @!P4 LDC.64 R4, c[0x0][0x390] ;  /* 0x0000e400ff04cb82 */ /* 0x000ee20000000a00 */
[----:B----4-:R-:W-:Y:S01]  /*01e0*/  @!P2 IMAD.WIDE.U32 R16, R21, 0x4, R16 ;  /* 0x000000041510a825 */ /* 0x010fe200078e0010 */
[----:B-1----:R-:W5:Y:S03]  /*01f0*/  @!P1 LDG.E R15, desc[UR4][R14.64+0x4] ;  /* 0x000004040e0f9981 */ /* 0x002f66000c1e1900 */
[----:B0-----:R-:W-:Y:S01]  /*0200*/  @!P3 IMAD.WIDE.U32 R2, R25, 0x4, R2 ;  /* 0x000000041902b825 */ /* 0x001fe200078e0002 */
[----:B---3--:R-:W3:Y:S04]  /*0210*/  @!P2 LDG.E R10, desc[UR4][R10.64+0x8] ;  /* 0x000008040a0aa981 */ /* 0x008ee8000c1e1900 */
[----:B------:R-:W3:Y:S01]  /*0220*/  @!P2 LDG.E R16, desc[UR4][R16.64] ;  /* 0x000000041010a981 */ /* 0x000ee2000c1e1900 */
[----:B------:R-:W-:-:S02]  /*0230*/  @!P4 IMAD.WIDE.U32 R12, R23, 0x4, R12 ;  /* 0x00000004170cc825 */ /* 0x000fc400078e000c */
[----:B------:R-:W0:Y:S01]  /*0240*/  LDC.64 R22, c[0x0][0x388] ;  /* 0x0000e200ff167b82 */ /* 0x000e220000000a00 */
[----:B------:R-:W4:Y:S04]  /*0250*/  @!P3 LDG.E R2, desc[UR4][R2.64] ;  /* 0x000000040202b981 */ /* 0x000f28000c1e1900 */
[----:B------:R-:W4:Y:S04]  /*0260*/  @!P3 LDG.E R6, desc[UR4][R6.64+0xc] ;  /* 0x00000c040606b981 */ /* 0x000f28000c1e1900 */
[----:B------:R-:W4:Y:S04]  /*0270*/  @!P4 LDG.E R12, desc[UR4][R12.64] ;  /* 0x000000040c0cc981 */ /* 0x000f28000c1e1900 */
[----:B------:R-:W4:Y:S01]  /*0280*/  @!P4 LDG.E R4, desc[UR4][R4.64+0x10] ;  /* 0x000010040404c981 */ /* 0x000f22000c1e1900 */
[----:B------:R-:W-:-:S02]  /*0290*/  HFMA2 R25, -RZ, RZ, 0, 0 ;  /* 0x00000000ff197431 */ /* 0x000fc400000001ff */
[----:B--2---:R-:W-:-:S04]  /*02a0*/  @!P0 IMAD R25, R0, R19, RZ ;  /* 0x0000001300198224 */ /* 0x004fc800078e02ff */
[----:B-----5:R-:W-:-:S04]  /*02b0*/  @!P1 IMAD R25, R8, R15, R25 ;  /* 0x0000000f08199224 */ /* 0x020fc800078e0219 */
[----:B---3--:R-:W-:Y:S02]  /*02c0*/  @!P2 IMAD R25, R16, R10, R25 ;  /* 0x0000000a1019a224 */ /* 0x008fe400078e0219 */
[----:B0-----:R-:W-:-:S04]  /*02d0*/  IMAD.WIDE R8, R21, 0x4, R22 ;  /* 0x0000000415087825 */ /* 0x001fc800078e0216 */
[----:B----4-:R-:W-:-:S04]  /*02e0*/  @!P3 IMAD R25, R2, R6, R25 ;  /* 0x000000060219b224 */ /* 0x010fc800078e0219 */
[----:B------:R-:W-:-:S05]  /*02f0*/  @!P4 IMAD R25, R12, R4, R25 ;  /* 0x000000040c19c224 */ /* 0x000fca00078e0219 */
[----:B------:R-:W-:Y:S01]  /*0300*/  STG.E desc[UR4][R8.64], R25 ;  /* 0x0000001908007986 */ /* 0x000fe2000c101904 */
[----:B------:R-:W-:Y:S05]  /*0310*/  EXIT ;  /* 0x000000000000794d */ /* 0x000fea0003800000 */
.L_x_0:
[----:B------:R-:W-:-:S00]  /*0320*/  BRA `(.L_x_0) ;  /* 0xfffffffc00fc7947 */ /* 0x000fc0000383ffff */
[----:B------:R-:W-:-:S00]  /*0330*/  NOP ;  /* 0x0000000000007918 */ /* 0x000fc00000000000 */
        /* <DEDUP_REMOVED lines=12> */
.L_x_1:


//--------------------- .nv.shared.reserved.0     --------------------------
	.section	.nv.shared.reserved.0,"aw",@nobits
	.weak		__nv_reservedSMEM_offset_0_alias
	.size		__nv_reservedSMEM_offset_0_alias, 0, 64
	.other		__nv_reservedSMEM_offset_0_alias,@"STO_CUDA_RESERVED_SHARED STV_DEFAULT"
__nv_reservedSMEM_offset_0_alias:
	.zero		0
	.zero		64


//--------------------- .nv.constant0._Z11convolutionPiS_S_ --------------------------
	.section	.nv.constant0._Z11convolutionPiS_S_,"a",@progbits
	.sectionflags	@""
	.align	4
.nv.constant0._Z11convolutionPiS_S_:
	.zero		920


//--------------------- SYMBOLS --------------------------

	.type		.nv.reservedSmem.offset0,@object
	.size		.nv.reservedSmem.offset0,0x4
